//
// Generated by NVIDIA NVVM Compiler
//
// Compiler Build ID: CL-36424714
// Cuda compilation tools, release 13.0, V13.0.88
// Based on NVVM 20.0.0
//

.version 9.0
.target sm_100
.address_size 64

	// .globl	_Z15calculateGValuePdS_x

.visible .entry _Z15calculateGValuePdS_x(
	.param .u64 .ptr .align 1 _Z15calculateGValuePdS_x_param_0,
	.param .u64 .ptr .align 1 _Z15calculateGValuePdS_x_param_1,
	.param .u64 _Z15calculateGValuePdS_x_param_2
)
{
	.reg .pred 	%p<7>;
	.reg .b32 	%r<12>;
	.reg .b64 	%rd<22>;
	.reg .b64 	%fd<9>;

	ld.param.u64 	%rd4, [_Z15calculateGValuePdS_x_param_0];
	ld.param.u64 	%rd5, [_Z15calculateGValuePdS_x_param_1];
	ld.param.u64 	%rd7, [_Z15calculateGValuePdS_x_param_2];
	mov.u32 	%r2, %tid.x;
	mov.u32 	%r3, %ctaid.x;
	mov.u32 	%r4, %ntid.x;
	mad.lo.s32 	%r5, %r3, %r4, %r2;
	mov.u32 	%r7, %tid.y;
	mov.u32 	%r8, %ctaid.y;
	mov.u32 	%r9, %ntid.y;
	mad.lo.s32 	%r1, %r8, %r9, %r7;
	setp.lt.s32 	%p1, %r5, 1;
	cvt.u64.u32 	%rd1, %r5;
	add.s64 	%rd2, %rd7, -1;
	setp.le.s64 	%p2, %rd2, %rd1;
	or.pred  	%p3, %p1, %p2;
	@%p3 bra 	$L__BB0_3;
	setp.eq.s32 	%p4, %r1, 0;
	cvt.u64.u32 	%rd3, %r1;
	setp.le.u64 	%p5, %rd2, %rd3;
	or.pred  	%p6, %p4, %p5;
	@%p6 bra 	$L__BB0_3;
	cvta.to.global.u64 	%rd8, %rd4;
	add.s32 	%r10, %r1, -1;
	cvt.u64.u32 	%rd9, %r10;
	mad.lo.s64 	%rd10, %rd7, %rd9, %rd1;
	shl.b64 	%rd11, %rd10, 3;
	add.s64 	%rd12, %rd8, %rd11;
	ld.global.f64 	%fd1, [%rd12];
	add.s32 	%r11, %r1, 1;
	cvt.u64.u32 	%rd13, %r11;
	mad.lo.s64 	%rd14, %rd7, %rd13, %rd1;
	shl.b64 	%rd15, %rd14, 3;
	add.s64 	%rd16, %rd8, %rd15;
	ld.global.f64 	%fd2, [%rd16];
	add.f64 	%fd3, %fd1, %fd2;
	mad.lo.s64 	%rd17, %rd7, %rd3, %rd1;
	shl.b64 	%rd18, %rd17, 3;
	add.s64 	%rd19, %rd8, %rd18;
	ld.global.f64 	%fd4, [%rd19+-8];
	add.f64 	%fd5, %fd3, %fd4;
	ld.global.f64 	%fd6, [%rd19+8];
	add.f64 	%fd7, %fd5, %fd6;
	mul.f64 	%fd8, %fd7, 0d3FD0000000000000;
	cvta.to.global.u64 	%rd20, %rd5;
	add.s64 	%rd21, %rd20, %rd18;
	st.global.f64 	[%rd21], %fd8;
$L__BB0_3:
	ret;

}


// ===== COMPILED SASS (sm_100) =====

	.target	sm_100

	.elftype	@"ET_EXEC"


//--------------------- .note.nv.tkinfo           --------------------------
	.section	.note.nv.tkinfo,"",@"SHT_NOTE"
	.sectionflags	@"SHF_NOTE_NV_TKINFO"
	.tkinfo
        /*0018*/ 	.word	0x00000002
        /*0030*/ 	.string	""
        /*0030*/ 	.string	"ptxas"
        /*0030*/ 	.string	"Cuda compilation tools, release 13.0, V13.0.88"
        /*0030*/ 	.string	"Build cuda_13.0.r13.0/compiler.36424714_0"
        /*0030*/ 	.string	"-arch sm_100 -m 64 "



//--------------------- .note.nv.cuinfo           --------------------------
	.section	.note.nv.cuinfo,"",@"SHT_NOTE"
	.sectionflags	@"SHF_NOTE_NV_CUINFO"
        /*0018*/ 	.short	0x0002
        /*001a*/ 	.short	0x0064
        /*001c*/ 	.short	0x0082
	.zero		2


//--------------------- .nv.info                  --------------------------
	.section	.nv.info,"",@"SHT_CUDA_INFO"
	.align	4


	//----- nvinfo : EIATTR_REGCOUNT
	.align		4
        /*0000*/ 	.byte	0x04, 0x2f
        /*0002*/ 	.short	(.L_1 - .L_0)
	.align		4
.L_0:
        /*0004*/ 	.word	index@(_Z15calculateGValuePdS_x)
        /*0008*/ 	.word	0x00000012


	//----- nvinfo : EIATTR_FRAME_SIZE
	.align		4
.L_1:
        /*000c*/ 	.byte	0x04, 0x11
        /*000e*/ 	.short	(.L_3 - .L_2)
	.align		4
.L_2:
        /*0010*/ 	.word	index@(_Z15calculateGValuePdS_x)
        /*0014*/ 	.word	0x00000000


	//----- nvinfo : EIATTR_MIN_STACK_SIZE
	.align		4
.L_3:
        /*0018*/ 	.byte	0x04, 0x12
        /*001a*/ 	.short	(.L_5 - .L_4)
	.align		4
.L_4:
        /*001c*/ 	.word	index@(_Z15calculateGValuePdS_x)
        /*0020*/ 	.word	0x00000000
.L_5:


//--------------------- .nv.compat                --------------------------
	.section	.nv.compat,"",@"SHT_CUDA_COMPAT_INFO"
	.align	4
        /*0000*/ 	.byte	0x02, 0x09, 0x00, 0x00, 0x02, 0x02, 0x01, 0x00, 0x02, 0x05, 0x05, 0x00, 0x03, 0x07, 0x01, 0x01
        /*0010*/ 	.byte	0x02, 0x03, 0x00, 0x00, 0x02, 0x06, 0x01, 0x00, 0x04, 0x0b, 0x08, 0x00, 0x01, 0x00, 0x00, 0x00
        /*0020*/ 	.byte	0x00, 0x00, 0x00, 0x00


//--------------------- .nv.info._Z15calculateGValuePdS_x --------------------------
	.section	.nv.info._Z15calculateGValuePdS_x,"",@"SHT_CUDA_INFO"
	.sectionflags	@""
	.align	4


	//----- nvinfo : EIATTR_CUDA_API_VERSION
	.align		4
        /*0000*/ 	.byte	0x04, 0x37
        /*0002*/ 	.short	(.L_7 - .L_6)
.L_6:
        /*0004*/ 	.word	0x00000082


	//----- nvinfo : EIATTR_KPARAM_INFO
	.align		4
.L_7:
        /*0008*/ 	.byte	0x04, 0x17
        /*000a*/ 	.short	(.L_9 - .L_8)
.L_8:
        /*000c*/ 	.word	0x00000000
        /*0010*/ 	.short	0x0002
        /*0012*/ 	.short	0x0010
        /*0014*/ 	.byte	0x00, 0xf0, 0x21, 0x00


	//----- nvinfo : EIATTR_KPARAM_INFO
	.align		4
.L_9:
        /*0018*/ 	.byte	0x04, 0x17
        /*001a*/ 	.short	(.L_11 - .L_10)
.L_10:
        /*001c*/ 	.word	0x00000000
        /*0020*/ 	.short	0x0001
        /*0022*/ 	.short	0x0008
        /*0024*/ 	.byte	0x00, 0xf5, 0x21, 0x00


	//----- nvinfo : EIATTR_KPARAM_INFO
	.align		4
.L_11:
        /*0028*/ 	.byte	0x04, 0x17
        /*002a*/ 	.short	(.L_13 - .L_12)
.L_12:
        /*002c*/ 	.word	0x00000000
        /*0030*/ 	.short	0x0000
        /*0032*/ 	.short	0x0000
        /*0034*/ 	.byte	0x00, 0xf5, 0x21, 0x00


	//----- nvinfo : EIATTR_SPARSE_MMA_MASK
	.align		4
.L_13:
        /*0038*/ 	.byte	0x03, 0x50
        /*003a*/ 	.short	0x0000


	//----- nvinfo : EIATTR_MAXREG_COUNT
	.align		4
        /*003c*/ 	.byte	0x03, 0x1b
        /*003e*/ 	.short	0x00ff


	//----- nvinfo : EIATTR_MERCURY_ISA_VERSION
	.align		4
        /*0040*/ 	.byte	0x03, 0x5f
        /*0042*/ 	.short	0x0101


	//----- nvinfo : EIATTR_VRC_CTA_INIT_COUNT
	.align		4
        /*0044*/ 	.byte	0x02, 0x4a
	.zero		1
	.zero		1


	//----- nvinfo : EIATTR_EXIT_INSTR_OFFSETS
	.align		4
        /*0048*/ 	.byte	0x04, 0x1c
        /*004a*/ 	.short	(.L_15 - .L_14)


	//   ....[0]....
.L_14:
        /*004c*/ 	.word	0x00000100


	//   ....[1]....
        /*0050*/ 	.word	0x00000150


	//   ....[2]....
        /*0054*/ 	.word	0x00000340


	//----- nvinfo : EIATTR_CBANK_PARAM_SIZE
	.align		4
.L_15:
        /*0058*/ 	.byte	0x03, 0x19
        /*005a*/ 	.short	0x0018


	//----- nvinfo : EIATTR_PARAM_CBANK
	.align		4
        /*005c*/ 	.byte	0x04, 0x0a
        /*005e*/ 	.short	(.L_17 - .L_16)
	.align		4
.L_16:
        /*0060*/ 	.word	index@(.nv.constant0._Z15calculateGValuePdS_x)
        /*0064*/ 	.short	0x0380
        /*0066*/ 	.short	0x0018


	//----- nvinfo : EIATTR_SW_WAR
	.align		4
.L_17:
        /*0068*/ 	.byte	0x04, 0x36
        /*006a*/ 	.short	(.L_19 - .L_18)
.L_18:
        /*006c*/ 	.word	0x00000008
.L_19:


//--------------------- .nv.callgraph             --------------------------
	.section	.nv.callgraph,"",@"SHT_CUDA_CALLGRAPH"
	.align	4
	.sectionentsize	8
	.align		4
        /*0000*/ 	.word	0x00000000
	.align		4
        /*0004*/ 	.word	0xffffffff
	.align		4
        /*0008*/ 	.word	0x00000000
	.align		4
        /*000c*/ 	.word	0xfffffffe
	.align		4
        /*0010*/ 	.word	0x00000000
	.align		4
        /*0014*/ 	.word	0xfffffffd
	.align		4
        /*0018*/ 	.word	0x00000000
	.align		4
        /*001c*/ 	.word	0xfffffffc


//--------------------- .text._Z15calculateGValuePdS_x --------------------------
	.section	.text._Z15calculateGValuePdS_x,"ax",@progbits
	.align	128
        .global         _Z15calculateGValuePdS_x
        .type           _Z15calculateGValuePdS_x,@function
        .size           _Z15calculateGValuePdS_x,(.L_x_1 - _Z15calculateGValuePdS_x)
        .other          _Z15calculateGValuePdS_x,@"STO_CUDA_ENTRY STV_DEFAULT"
_Z15calculateGValuePdS_x:
.text._Z15calculateGValuePdS_x:
[----:B------:R-:W-:Y:S01]  /*0000*/  LDC R1, c[0x0][0x37c] ;  /* 0x0000df00ff017b82 */ /* 0x000fe20000000800 */
[----:B------:R-:W0:Y:S07]  /*0010*/  S2R R4, SR_TID.X ;  /* 0x0000000000047919 */ /* 0x000e2e0000002100 */
[----:B------:R-:W0:Y:S01]  /*0020*/  S2UR UR4, SR_CTAID.X ;  /* 0x00000000000479c3 */ /* 0x000e220000002500 */
[----:B------:R-:W1:Y:S01]  /*0030*/  LDCU.64 UR8, c[0x0][0x390] ;  /* 0x00007200ff0877ac */ /* 0x000e620008000a00 */
[----:B------:R-:W2:Y:S06]  /*0040*/  S2R R11, SR_TID.Y ;  /* 0x00000000000b7919 */ /* 0x000eac0000002200 */
[----:B------:R-:W0:Y:S08]  /*0050*/  LDC R5, c[0x0][0x360] ;  /* 0x0000d800ff057b82 */ /* 0x000e300000000800 */
[----:B------:R-:W2:Y:S01]  /*0060*/  S2UR UR5, SR_CTAID.Y ;  /* 0x00000000000579c3 */ /* 0x000ea20000002600 */
[----:B-1----:R-:W-:-:S07]  /*0070*/  UIADD3 UR6, UP0, UPT, UR8, -0x1, URZ ;  /* 0xffffffff08067890 */ /* 0x002fce000ff1e0ff */
[----:B------:R-:W2:Y:S01]  /*0080*/  LDC R0, c[0x0][0x364] ;  /* 0x0000d900ff007b82 */ /* 0x000ea20000000800 */
[----:B0-----:R-:W-:Y:S01]  /*0090*/  IMAD R4, R5, UR4, R4 ;  /* 0x0000000405047c24 */ /* 0x001fe2000f8e0204 */
[----:B------:R-:W-:-:S04]  /*00a0*/  UIADD3.X UR4, UPT, UPT, UR9, -0x1, URZ, UP0, !UPT ;  /* 0xffffffff09047890 */ /* 0x000fc800087fe4ff */
[----:B------:R-:W-:Y:S02]  /*00b0*/  ISETP.LT.U32.AND P0, PT, R4, UR6, PT ;  /* 0x0000000604007c0c */ /* 0x000fe4000bf01070 */
[----:B------:R-:W-:-:S05]  /*00c0*/  IMAD.U32 R2, RZ, RZ, UR4 ;  /* 0x00000004ff027e24 */ /* 0x000fca000f8e00ff */
[----:B------:R-:W-:-:S04]  /*00d0*/  ISETP.GT.AND.EX P0, PT, R2, RZ, PT, P0 ;  /* 0x000000ff0200720c */ /* 0x000fc80003f04300 */
[----:B------:R-:W-:Y:S01]  /*00e0*/  ISETP.LT.OR P0, PT, R4, 0x1, !P0 ;  /* 0x000000010400780c */ /* 0x000fe20004701670 */
[----:B--2---:R-:W-:-:S12]  /*00f0*/  IMAD R11, R0, UR5, R11 ;  /* 0x00000005000b7c24 */ /* 0x004fd8000f8e020b */
[----:B------:R-:W-:Y:S05]  /*0100*/  @P0 EXIT ;  /* 0x000000000000094d */ /* 0x000fea0003800000 */
[----:B------:R-:W-:Y:S01]  /*0110*/  IMAD.U32 R0, RZ, RZ, UR4 ;  /* 0x00000004ff007e24 */ /* 0x000fe2000f8e00ff */
[----:B------:R-:W-:-:S04]  /*0120*/  ISETP.LT.U32.AND P0, PT, R11, UR6, PT ;  /* 0x000000060b007c0c */ /* 0x000fc8000bf01070 */
[----:B------:R-:W-:-:S04]  /*0130*/  ISETP.GT.U32.AND.EX P0, PT, R0, RZ, PT, P0 ;  /* 0x000000ff0000720c */ /* 0x000fc80003f04100 */
[----:B------:R-:W-:-:S13]  /*0140*/  ISETP.EQ.OR P0, PT, R11, RZ, !P0 ;  /* 0x000000ff0b00720c */ /* 0x000fda0004702670 */
[----:B------:R-:W-:Y:S05]  /*0150*/  @P0 EXIT ;  /* 0x000000000000094d */ /* 0x000fea0003800000 */
[----:B------:R-:W0:Y:S01]  /*0160*/  LDCU.128 UR12, c[0x0][0x380] ;  /* 0x00007000ff0c77ac */ /* 0x000e220008000c00 */
[C---:B------:R-:W-:Y:S02]  /*0170*/  VIADD R15, R11.reuse, 0x1 ;  /* 0x000000010b0f7836 */ /* 0x040fe40000000000 */
[----:B------:R-:W-:Y:S01]  /*0180*/  IMAD.MOV.U32 R5, RZ, RZ, RZ ;  /* 0x000000ffff057224 */ /* 0x000fe200078e00ff */
[----:B------:R-:W1:Y:S01]  /*0190*/  LDCU.64 UR4, c[0x0][0x358] ;  /* 0x00006b00ff0477ac */ /* 0x000e620008000a00 */
[----:B------:R-:W-:Y:S02]  /*01a0*/  VIADD R13, R11, 0xffffffff ;  /* 0xffffffff0b0d7836 */ /* 0x000fe40000000000 */
[----:B------:R-:W-:-:S04]  /*01b0*/  IMAD.WIDE.U32 R6, R15, UR8, R4 ;  /* 0x000000080f067c25 */ /* 0x000fc8000f8e0004 */
[----:B------:R-:W-:-:S04]  /*01c0*/  IMAD.WIDE.U32 R2, R13, UR8, R4 ;  /* 0x000000080d027c25 */ /* 0x000fc8000f8e0004 */
[----:B------:R-:W-:Y:S01]  /*01d0*/  IMAD.WIDE.U32 R8, R11, UR8, R4 ;  /* 0x000000080b087c25 */ /* 0x000fe2000f8e0004 */
[----:B0-----:R-:W-:-:S03]  /*01e0*/  LEA R4, P1, R6, UR12, 0x3 ;  /* 0x0000000c06047c11 */ /* 0x001fc6000f8218ff */
[----:B------:R-:W-:Y:S01]  /*01f0*/  IMAD R15, R15, UR9, R7 ;  /* 0x000000090f0f7c24 */ /* 0x000fe2000f8e0207 */
[----:B------:R-:W-:Y:S01]  /*0200*/  LEA R12, P0, R2, UR12, 0x3 ;  /* 0x0000000c020c7c11 */ /* 0x000fe2000f8018ff */
[----:B------:R-:W-:Y:S02]  /*0210*/  IMAD R13, R13, UR9, R3 ;  /* 0x000000090d0d7c24 */ /* 0x000fe4000f8e0203 */
[----:B------:R-:W-:Y:S01]  /*0220*/  IMAD R11, R11, UR9, R9 ;  /* 0x000000090b0b7c24 */ /* 0x000fe2000f8e0209 */
[----:B------:R-:W-:Y:S01]  /*0230*/  LEA.HI.X R5, R6, UR13, R15, 0x3, P1 ;  /* 0x0000000d06057c11 */ /* 0x000fe200088f1c0f */
[----:B------:R-:W-:Y:S01]  /*0240*/  IMAD.SHL.U32 R0, R8, 0x8, RZ ;  /* 0x0000000808007824 */ /* 0x000fe200078e00ff */
[----:B------:R-:W-:Y:S02]  /*0250*/  LEA.HI.X R13, R2, UR13, R13, 0x3, P0 ;  /* 0x0000000d020d7c11 */ /* 0x000fe400080f1c0d */
[----:B------:R-:W-:Y:S02]  /*0260*/  SHF.L.U64.HI R14, R8, 0x3, R11 ;  /* 0x00000003080e7819 */ /* 0x000fe4000001020b */
[----:B------:R-:W-:Y:S01]  /*0270*/  IADD3 R6, P0, PT, R0, UR12, RZ ;  /* 0x0000000c00067c10 */ /* 0x000fe2000ff1e0ff */
[----:B-1----:R-:W2:Y:S04]  /*0280*/  LDG.E.64 R2, desc[UR4][R12.64] ;  /* 0x000000040c027981 */ /* 0x002ea8000c1e1b00 */
[----:B------:R-:W2:Y:S01]  /*0290*/  LDG.E.64 R4, desc[UR4][R4.64] ;  /* 0x0000000404047981 */ /* 0x000ea2000c1e1b00 */
[----:B------:R-:W-:-:S05]  /*02a0*/  IADD3.X R7, PT, PT, R14, UR13, RZ, P0, !PT ;  /* 0x0000000d0e077c10 */ /* 0x000fca00087fe4ff */
[----:B------:R-:W3:Y:S04]  /*02b0*/  LDG.E.64 R8, desc[UR4][R6.64+-0x8] ;  /* 0xfffff80406087981 */ /* 0x000ee8000c1e1b00 */
[----:B------:R-:W4:Y:S01]  /*02c0*/  LDG.E.64 R10, desc[UR4][R6.64+0x8] ;  /* 0x00000804060a7981 */ /* 0x000f22000c1e1b00 */
[----:B--2---:R-:W-:-:S08]  /*02d0*/  DADD R2, R2, R4 ;  /* 0x0000000002027229 */ /* 0x004fd00000000004 */
[----:B---3--:R-:W-:Y:S01]  /*02e0*/  DADD R2, R2, R8 ;  /* 0x0000000002027229 */ /* 0x008fe20000000008 */
[----:B------:R-:W-:-:S04]  /*02f0*/  IADD3 R8, P0, PT, R0, UR14, RZ ;  /* 0x0000000e00087c10 */ /* 0x000fc8000ff1e0ff */
[----:B------:R-:W-:-:S03]  /*0300*/  IADD3.X R9, PT, PT, R14, UR15, RZ, P0, !PT ;  /* 0x0000000f0e097c10 */ /* 0x000fc600087fe4ff */
[----:B----4-:R-:W-:-:S08]  /*0310*/  DADD R2, R2, R10 ;  /* 0x0000000002027229 */ /* 0x010fd0000000000a */
[----:B------:R-:W-:-:S07]  /*0320*/  DMUL R2, R2, 0.25 ;  /* 0x3fd0000002027828 */ /* 0x000fce0000000000 */
[----:B------:R-:W-:Y:S01]  /*0330*/  STG.E.64 desc[UR4][R8.64], R2 ;  /* 0x0000000208007986 */ /* 0x000fe2000c101b04 */
[----:B------:R-:W-:Y:S05]  /*0340*/  EXIT ;  /* 0x000000000000794d */ /* 0x000fea0003800000 */
.L_x_0:
[----:B------:R-:W-:-:S00]  /*0350*/  BRA `(.L_x_0) ;  /* 0xfffffffc00fc7947 */ /* 0x000fc0000383ffff */
[----:B------:R-:W-:-:S00]  /*0360*/  NOP ;  /* 0x0000000000007918 */ /* 0x000fc00000000000 */
        /* <DEDUP_REMOVED lines=9> */
.L_x_1:


//--------------------- .nv.shared.reserved.0     --------------------------
	.section	.nv.shared.reserved.0,"aw",@nobits
	.weak		__nv_reservedSMEM_offset_0_alias
	.size		__nv_reservedSMEM_offset_0_alias, 0, 64
	.other		__nv_reservedSMEM_offset_0_alias,@"STO_CUDA_RESERVED_SHARED STV_DEFAULT"
__nv_reservedSMEM_offset_0_alias:
	.zero		0
	.zero		64


//--------------------- .nv.constant0._Z15calculateGValuePdS_x --------------------------
	.section	.nv.constant0._Z15calculateGValuePdS_x,"a",@progbits
	.sectionflags	@""
	.align	4
.nv.constant0._Z15calculateGValuePdS_x:
	.zero		920


//--------------------- SYMBOLS --------------------------

	.type		.nv.reservedSmem.offset0,@object
	.size		.nv.reservedSmem.offset0,0x4
